//
// Generated by NVIDIA NVVM Compiler
//
// Compiler Build ID: CL-36424714
// Cuda compilation tools, release 13.0, V13.0.88
// Based on NVVM 20.0.0
//

.version 9.0
.target sm_100
.address_size 64

	// .globl	_Z12accessThreadv
.extern .func  (.param .b32 func_retval0) vprintf
(
	.param .b64 vprintf_param_0,
	.param .b64 vprintf_param_1
)
;
.global .align 1 .b8 $str[57] = {84, 104, 114, 101, 97, 100, 58, 32, 91, 98, 108, 111, 99, 107, 73, 100, 120, 46, 120, 61, 37, 100, 44, 32, 116, 104, 114, 101, 97, 100, 73, 100, 120, 46, 120, 61, 37, 100, 93, 32, 45, 32, 71, 108, 111, 98, 97, 108, 32, 73, 68, 58, 32, 37, 100, 10};

.visible .entry _Z12accessThreadv()
{
	.local .align 8 .b8 	__local_depot0[16];
	.reg .b64 	%SP;
	.reg .b64 	%SPL;
	.reg .b32 	%r<7>;
	.reg .b64 	%rd<5>;

	mov.u64 	%SPL, __local_depot0;
	cvta.local.u64 	%SP, %SPL;
	add.u64 	%rd1, %SP, 0;
	add.u64 	%rd2, %SPL, 0;
	mov.u32 	%r1, %ctaid.x;
	mov.u32 	%r2, %ntid.x;
	mov.u32 	%r3, %tid.x;
	mad.lo.s32 	%r4, %r1, %r2, %r3;
	st.local.v2.u32 	[%rd2], {%r1, %r3};
	st.local.u32 	[%rd2+8], %r4;
	mov.u64 	%rd3, $str;
	cvta.global.u64 	%rd4, %rd3;
	{ // callseq 0, 0
	.param .b64 param0;
	st.param.b64 	[param0], %rd4;
	.param .b64 param1;
	st.param.b64 	[param1], %rd1;
	.param .b32 retval0;
	call.uni (retval0), 
	vprintf, 
	(
	param0, 
	param1
	);
	ld.param.b32 	%r5, [retval0];
	} // callseq 0
	ret;

}


// ===== COMPILED SASS (sm_100) =====

	.target	sm_100

	.elftype	@"ET_EXEC"


//--------------------- .note.nv.tkinfo           --------------------------
	.section	.note.nv.tkinfo,"",@"SHT_NOTE"
	.sectionflags	@"SHF_NOTE_NV_TKINFO"
	.tkinfo
        /*0018*/ 	.word	0x00000002
        /*0030*/ 	.string	""
        /*0030*/ 	.string	"ptxas"
        /*0030*/ 	.string	"Cuda compilation tools, release 13.0, V13.0.88"
        /*0030*/ 	.string	"Build cuda_13.0.r13.0/compiler.36424714_0"
        /*0030*/ 	.string	"-arch sm_100 -m 64 "



//--------------------- .note.nv.cuinfo           --------------------------
	.section	.note.nv.cuinfo,"",@"SHT_NOTE"
	.sectionflags	@"SHF_NOTE_NV_CUINFO"
        /*0018*/ 	.short	0x0002
        /*001a*/ 	.short	0x0064
        /*001c*/ 	.short	0x0082
	.zero		2


//--------------------- .nv.info                  --------------------------
	.section	.nv.info,"",@"SHT_CUDA_INFO"
	.align	4


	//----- nvinfo : EIATTR_REGCOUNT
	.align		4
        /*0000*/ 	.byte	0x04, 0x2f
        /*0002*/ 	.short	(.L_2 - .L_1)
	.align		4
.L_1:
        /*0004*/ 	.word	index@(_Z12accessThreadv)
        /*0008*/ 	.word	0x00000018


	//----- nvinfo : EIATTR_FRAME_SIZE
	.align		4
.L_2:
        /*000c*/ 	.byte	0x04, 0x11
        /*000e*/ 	.short	(.L_4 - .L_3)
	.align		4
.L_3:
        /*0010*/ 	.word	index@(_Z12accessThreadv)
        /*0014*/ 	.word	0x00000010


	//----- nvinfo : EIATTR_MIN_STACK_SIZE
	.align		4
.L_4:
        /*0018*/ 	.byte	0x04, 0x12
        /*001a*/ 	.short	(.L_6 - .L_5)
	.align		4
.L_5:
        /*001c*/ 	.word	index@(_Z12accessThreadv)
        /*0020*/ 	.word	0x00000010
.L_6:


//--------------------- .nv.compat                --------------------------
	.section	.nv.compat,"",@"SHT_CUDA_COMPAT_INFO"
	.align	4
        /*0000*/ 	.byte	0x02, 0x09, 0x00, 0x00, 0x02, 0x02, 0x01, 0x00, 0x02, 0x05, 0x05, 0x00, 0x03, 0x07, 0x01, 0x01
        /*0010*/ 	.byte	0x02, 0x03, 0x00, 0x00, 0x02, 0x06, 0x01, 0x00, 0x04, 0x0b, 0x08, 0x00, 0x09, 0x00, 0x00, 0x00
        /*0020*/ 	.byte	0x00, 0x00, 0x00, 0x00


//--------------------- .nv.info._Z12accessThreadv --------------------------
	.section	.nv.info._Z12accessThreadv,"",@"SHT_CUDA_INFO"
	.sectionflags	@""
	.align	4


	//----- nvinfo : EIATTR_CUDA_API_VERSION
	.align		4
        /*0000*/ 	.byte	0x04, 0x37
        /*0002*/ 	.short	(.L_8 - .L_7)
.L_7:
        /*0004*/ 	.word	0x00000082


	//----- nvinfo : EIATTR_SPARSE_MMA_MASK
	.align		4
.L_8:
        /*0008*/ 	.byte	0x03, 0x50
        /*000a*/ 	.short	0x0000


	//----- nvinfo : EIATTR_MAXREG_COUNT
	.align		4
        /*000c*/ 	.byte	0x03, 0x1b
        /*000e*/ 	.short	0x00ff


	//----- nvinfo : EIATTR_EXTERNS
	.align		4
        /*0010*/ 	.byte	0x04, 0x0f
        /*0012*/ 	.short	(.L_10 - .L_9)


	//   ....[0]....
	.align		4
.L_9:
        /*0014*/ 	.word	index@(vprintf)


	//----- nvinfo : EIATTR_MERCURY_ISA_VERSION
	.align		4
.L_10:
        /*0018*/ 	.byte	0x03, 0x5f
        /*001a*/ 	.short	0x0101


	//----- nvinfo : EIATTR_VRC_CTA_INIT_COUNT
	.align		4
        /*001c*/ 	.byte	0x02, 0x4a
	.zero		1
	.zero		1


	//----- nvinfo : EIATTR_SYSCALL_OFFSETS
	.align		4
        /*0020*/ 	.byte	0x04, 0x46
        /*0022*/ 	.short	(.L_12 - .L_11)


	//   ....[0]....
.L_11:
        /*0024*/ 	.word	0x00000120


	//----- nvinfo : EIATTR_EXIT_INSTR_OFFSETS
	.align		4
.L_12:
        /*0028*/ 	.byte	0x04, 0x1c
        /*002a*/ 	.short	(.L_14 - .L_13)


	//   ....[0]....
.L_13:
        /*002c*/ 	.word	0x00000130


	//----- nvinfo : EIATTR_SW_WAR
	.align		4
.L_14:
        /*0030*/ 	.byte	0x04, 0x36
        /*0032*/ 	.short	(.L_16 - .L_15)
.L_15:
        /*0034*/ 	.word	0x00000008
.L_16:


//--------------------- .nv.callgraph             --------------------------
	.section	.nv.callgraph,"",@"SHT_CUDA_CALLGRAPH"
	.align	4
	.sectionentsize	8
	.align		4
        /*0000*/ 	.word	0x00000000
	.align		4
        /*0004*/ 	.word	0xffffffff
	.align		4
        /*0008*/ 	.word	index@(_Z12accessThreadv)
	.align		4
        /*000c*/ 	.word	index@(vprintf)
	.align		4
        /*0010*/ 	.word	0x00000000
	.align		4
        /*0014*/ 	.word	0xfffffffe
	.align		4
        /*0018*/ 	.word	0x00000000
	.align		4
        /*001c*/ 	.word	0xfffffffd
	.align		4
        /*0020*/ 	.word	0x00000000
	.align		4
        /*0024*/ 	.word	0xfffffffc


//--------------------- .nv.constant4             --------------------------
	.section	.nv.constant4,"a",@progbits
	.align	8
	.align		8
.nv.constant4:
        /*0000*/ 	.dword	vprintf
	.align		8
        /*0008*/ 	.dword	$str


//--------------------- .text._Z12accessThreadv   --------------------------
	.section	.text._Z12accessThreadv,"ax",@progbits
	.align	128
        .global         _Z12accessThreadv
        .type           _Z12accessThreadv,@function
        .size           _Z12accessThreadv,(.L_x_2 - _Z12accessThreadv)
        .other          _Z12accessThreadv,@"STO_CUDA_ENTRY STV_DEFAULT"
_Z12accessThreadv:
.text._Z12accessThreadv:
[----:B------:R-:W0:Y:S01]  /*0000*/  LDC R1, c[0x0][0x37c] ;  /* 0x0000df00ff017b82 */ /* 0x000e220000000800 */
[----:B------:R-:W1:Y:S01]  /*0010*/  S2R R8, SR_CTAID.X ;  /* 0x0000000000087919 */ /* 0x000e620000002500 */
[----:B------:R-:W2:Y:S01]  /*0020*/  LDCU UR5, c[0x0][0x2fc] ;  /* 0x00005f80ff0577ac */ /* 0x000ea20008000800 */
[----:B------:R-:W-:Y:S01]  /*0030*/  MOV R2, 0x0 ;  /* 0x0000000000027802 */ /* 0x000fe20000000f00 */
[----:B0-----:R-:W-:Y:S01]  /*0040*/  VIADD R1, R1, 0xfffffff0 ;  /* 0xfffffff001017836 */ /* 0x001fe20000000000 */
[----:B------:R-:W1:Y:S01]  /*0050*/  S2R R9, SR_TID.X ;  /* 0x0000000000097919 */ /* 0x000e620000002100 */
[----:B------:R-:W1:Y:S03]  /*0060*/  LDCU UR6, c[0x0][0x360] ;  /* 0x00006c00ff0677ac */ /* 0x000e660008000800 */
[----:B------:R-:W0:Y:S01]  /*0070*/  LDC.64 R2, c[0x4][R2] ;  /* 0x0100000002027b82 */ /* 0x000e220000000a00 */
[----:B------:R-:W3:Y:S02]  /*0080*/  LDCU UR4, c[0x0][0x2f8] ;  /* 0x00005f00ff0477ac */ /* 0x000ee40008000800 */
[----:B---3--:R-:W-:-:S05]  /*0090*/  IADD3 R6, P0, PT, R1, UR4, RZ ;  /* 0x0000000401067c10 */ /* 0x008fca000ff1e0ff */
[----:B--2---:R-:W-:Y:S02]  /*00a0*/  IMAD.X R7, RZ, RZ, UR5, P0 ;  /* 0x00000005ff077e24 */ /* 0x004fe400080e06ff */
[----:B-1----:R-:W-:Y:S01]  /*00b0*/  IMAD R0, R8, UR6, R9 ;  /* 0x0000000608007c24 */ /* 0x002fe2000f8e0209 */
[----:B------:R1:W-:Y:S01]  /*00c0*/  STL.64 [R1], R8 ;  /* 0x0000000801007387 */ /* 0x0003e20000100a00 */
[----:B------:R-:W2:Y:S03]  /*00d0*/  LDCU.64 UR6, c[0x4][0x8] ;  /* 0x01000100ff0677ac */ /* 0x000ea60008000a00 */
[----:B------:R1:W-:Y:S01]  /*00e0*/  STL [R1+0x8], R0 ;  /* 0x0000080001007387 */ /* 0x0003e20000100800 */
[----:B--2---:R-:W-:Y:S01]  /*00f0*/  IMAD.U32 R4, RZ, RZ, UR6 ;  /* 0x00000006ff047e24 */ /* 0x004fe2000f8e00ff */
[----:B01----:R-:W-:-:S07]  /*0100*/  MOV R5, UR7 ;  /* 0x0000000700057c02 */ /* 0x003fce0008000f00 */
[----:B------:R-:W-:-:S07]  /*0110*/  LEPC R20, `(.L_x_0) ;  /* 0x000000001014794e */ /* 0x000fce0000000000 */
[----:B------:R-:W-:Y:S05]  /*0120*/  CALL.ABS.NOINC R2 ;  /* 0x0000000002007343 */ /* 0x000fea0003c00000 */
.L_x_0:
[----:B------:R-:W-:Y:S05]  /*0130*/  EXIT ;  /* 0x000000000000794d */ /* 0x000fea0003800000 */
.L_x_1:
[----:B------:R-:W-:-:S00]  /*0140*/  BRA `(.L_x_1) ;  /* 0xfffffffc00fc7947 */ /* 0x000fc0000383ffff */
[----:B------:R-:W-:-:S00]  /*0150*/  NOP ;  /* 0x0000000000007918 */ /* 0x000fc00000000000 */
        /* <DEDUP_REMOVED lines=10> */
.L_x_2:


//--------------------- .nv.global.init           --------------------------
	.section	.nv.global.init,"aw",@progbits
.nv.global.init:
	.type		$str,@object
	.size		$str,(.L_0 - $str)
$str:
        /*0000*/ 	.byte	0x54, 0x68, 0x72, 0x65, 0x61, 0x64, 0x3a, 0x20, 0x5b, 0x62, 0x6c, 0x6f, 0x63, 0x6b, 0x49, 0x64
        /*0010*/ 	.byte	0x78, 0x2e, 0x78, 0x3d, 0x25, 0x64, 0x2c, 0x20, 0x74, 0x68, 0x72, 0x65, 0x61, 0x64, 0x49, 0x64
        /*0020*/ 	.byte	0x78, 0x2e, 0x78, 0x3d, 0x25, 0x64, 0x5d, 0x20, 0x2d, 0x20, 0x47, 0x6c, 0x6f, 0x62, 0x61, 0x6c
        /*0030*/ 	.byte	0x20, 0x49, 0x44, 0x3a, 0x20, 0x25, 0x64, 0x0a, 0x00
.L_0:


//--------------------- .nv.shared.reserved.0     --------------------------
	.section	.nv.shared.reserved.0,"aw",@nobits
	.weak		__nv_reservedSMEM_offset_0_alias
	.size		__nv_reservedSMEM_offset_0_alias, 0, 64
	.other		__nv_reservedSMEM_offset_0_alias,@"STO_CUDA_RESERVED_SHARED STV_DEFAULT"
__nv_reservedSMEM_offset_0_alias:
	.zero		0
	.zero		64


//--------------------- .nv.constant0._Z12accessThreadv --------------------------
	.section	.nv.constant0._Z12accessThreadv,"a",@progbits
	.sectionflags	@""
	.align	4
.nv.constant0._Z12accessThreadv:
	.zero		896


//--------------------- SYMBOLS --------------------------

	.type		.nv.reservedSmem.offset0,@object
	.size		.nv.reservedSmem.offset0,0x4
	.type		vprintf,@function
